	.headerflags	@"EF_CUDA_TEXMODE_UNIFIED EF_CUDA_64BIT_ADDRESS EF_CUDA_ACCELERATORS EF_CUDA_SM90 EF_CUDA_VIRTUAL_SM(EF_CUDA_SM90)"
	.elftype	@"ET_EXEC"


//--------------------- .nv.info                  --------------------------
	.section	.nv.info,"",@"SHT_CUDA_INFO"
	.align	4


	//----- nvinfo : EIATTR_REGCOUNT
	.align		4
        /*0000*/ 	.byte	0x04, 0x2f
        /*0002*/ 	.short	(.L_1 - .L_0)
	.align		4
.L_0:
        /*0004*/ 	.word	index@(triton_poi_fused_mul_0)
        /*0008*/ 	.word	0x0000000e


	//----- nvinfo : EIATTR_MIN_STACK_SIZE
	.align		4
.L_1:
        /*000c*/ 	.byte	0x04, 0x12
        /*000e*/ 	.short	(.L_3 - .L_2)
	.align		4
.L_2:
        /*0010*/ 	.word	index@(triton_poi_fused_mul_0)
        /*0014*/ 	.word	0x00000000


	//----- nvinfo : EIATTR_FRAME_SIZE
	.align		4
.L_3:
        /*0018*/ 	.byte	0x04, 0x11
        /*001a*/ 	.short	(.L_5 - .L_4)
	.align		4
.L_4:
        /*001c*/ 	.word	index@(triton_poi_fused_mul_0)
        /*0020*/ 	.word	0x00000000


	//----- nvinfo : EIATTR_MIN_STACK_SIZE
	.align		4
.L_5:
        /*0024*/ 	.byte	0x04, 0x12
        /*0026*/ 	.short	(.L_7 - .L_6)
	.align		4
.L_6:
        /*0028*/ 	.word	index@(triton_poi_fused_mul_0)
        /*002c*/ 	.word	0x00000000
.L_7:


//--------------------- .nv.info.triton_poi_fused_mul_0 --------------------------
	.section	.nv.info.triton_poi_fused_mul_0,"",@"SHT_CUDA_INFO"
	.sectionflags	@""
	.align	4


	//----- nvinfo : EIATTR_CUDA_API_VERSION
	.align		4
        /*0000*/ 	.byte	0x04, 0x37
        /*0002*/ 	.short	(.L_9 - .L_8)
.L_8:
        /*0004*/ 	.word	0x0000007c


	//----- nvinfo : EIATTR_KPARAM_INFO
	.align		4
.L_9:
        /*0008*/ 	.byte	0x04, 0x17
        /*000a*/ 	.short	(.L_11 - .L_10)
.L_10:
        /*000c*/ 	.word	0x00000000
        /*0010*/ 	.short	0x0003
        /*0012*/ 	.short	0x0018
        /*0014*/ 	.byte	0x00, 0xf0, 0x11, 0x00


	//----- nvinfo : EIATTR_KPARAM_INFO
	.align		4
.L_11:
        /*0018*/ 	.byte	0x04, 0x17
        /*001a*/ 	.short	(.L_13 - .L_12)
.L_12:
        /*001c*/ 	.word	0x00000000
        /*0020*/ 	.short	0x0002
        /*0022*/ 	.short	0x0010
        /*0024*/ 	.byte	0x00, 0xf4, 0x21, 0x00


	//----- nvinfo : EIATTR_KPARAM_INFO
	.align		4
.L_13:
        /*0028*/ 	.byte	0x04, 0x17
        /*002a*/ 	.short	(.L_15 - .L_14)
.L_14:
        /*002c*/ 	.word	0x00000000
        /*0030*/ 	.short	0x0001
        /*0032*/ 	.short	0x0008
        /*0034*/ 	.byte	0x00, 0xf4, 0x21, 0x00


	//----- nvinfo : EIATTR_KPARAM_INFO
	.align		4
.L_15:
        /*0038*/ 	.byte	0x04, 0x17
        /*003a*/ 	.short	(.L_17 - .L_16)
.L_16:
        /*003c*/ 	.word	0x00000000
        /*0040*/ 	.short	0x0000
        /*0042*/ 	.short	0x0000
        /*0044*/ 	.byte	0x00, 0xf4, 0x21, 0x00


	//----- nvinfo : EIATTR_SPARSE_MMA_MASK
	.align		4
.L_17:
        /*0048*/ 	.byte	0x03, 0x50
        /*004a*/ 	.short	0x0000


	//----- nvinfo : EIATTR_MAXREG_COUNT
	.align		4
        /*004c*/ 	.byte	0x03, 0x1b
        /*004e*/ 	.short	0x00ff


	//----- nvinfo : EIATTR_EXIT_INSTR_OFFSETS
	.align		4
        /*0050*/ 	.byte	0x04, 0x1c
        /*0052*/ 	.short	(.L_19 - .L_18)


	//   ....[0]....
.L_18:
        /*0054*/ 	.word	0x00000190


	//   ....[1]....
        /*0058*/ 	.word	0x000001b0


	//----- nvinfo : EIATTR_REQNTID
	.align		4
.L_19:
        /*005c*/ 	.byte	0x04, 0x10
        /*005e*/ 	.short	(.L_21 - .L_20)
.L_20:
        /*0060*/ 	.word	0x00000080
        /*0064*/ 	.word	0x00000001
        /*0068*/ 	.word	0x00000001


	//----- nvinfo : EIATTR_CBANK_PARAM_SIZE
	.align		4
.L_21:
        /*006c*/ 	.byte	0x03, 0x19
        /*006e*/ 	.short	0x001c


	//----- nvinfo : EIATTR_PARAM_CBANK
	.align		4
        /*0070*/ 	.byte	0x04, 0x0a
        /*0072*/ 	.short	(.L_23 - .L_22)
	.align		4
.L_22:
        /*0074*/ 	.word	index@(.nv.constant0.triton_poi_fused_mul_0)
        /*0078*/ 	.short	0x0210
        /*007a*/ 	.short	0x001c


	//----- nvinfo : EIATTR_SW_WAR
	.align		4
.L_23:
        /*007c*/ 	.byte	0x04, 0x36
        /*007e*/ 	.short	(.L_25 - .L_24)
.L_24:
        /*0080*/ 	.word	0x00000008
.L_25:


//--------------------- .nv.callgraph             --------------------------
	.section	.nv.callgraph,"",@"SHT_CUDA_CALLGRAPH"
	.align	4
	.sectionentsize	8
	.align		4
        /*0000*/ 	.word	0x00000000
	.align		4
        /*0004*/ 	.word	0xffffffff
	.align		4
        /*0008*/ 	.word	0x00000000
	.align		4
        /*000c*/ 	.word	0xfffffffe
	.align		4
        /*0010*/ 	.word	0x00000000
	.align		4
        /*0014*/ 	.word	0xfffffffd
	.align		4
        /*0018*/ 	.word	0x00000000
	.align		4
        /*001c*/ 	.word	0xfffffffc


//--------------------- .text.triton_poi_fused_mul_0 --------------------------
	.section	.text.triton_poi_fused_mul_0,"ax",@progbits
	.align	128
        .global         triton_poi_fused_mul_0
        .type           triton_poi_fused_mul_0,@function
        .size           triton_poi_fused_mul_0,(.L_x_1 - triton_poi_fused_mul_0)
        .other          triton_poi_fused_mul_0,@"STO_CUDA_ENTRY STV_DEFAULT"
triton_poi_fused_mul_0:
.text.triton_poi_fused_mul_0:
[----:B------:R-:W0:Y:S02]  /*0000*/  LDC R1, c[0x0][0x28] ;  /* 0x00000a00ff017b82 */ /* 0x000e240000000800 */
[----:B------:R-:W1:Y:S01]  /*0010*/  S2R R0, SR_TID.X ;  /* 0x0000000000007919 */ /* 0x000e620000002100 */
[----:B------:R-:W2:Y:S01]  /*0020*/  LDC.64 R4, c[0x0][0x218] ;  /* 0x00008600ff047b82 */ /* 0x000ea20000000a00 */
[----:B------:R-:W-:Y:S01]  /*0030*/  IMAD.MOV.U32 R11, RZ, RZ, RZ ;  /* 0x000000ffff0b7224 */ /* 0x000fe200078e00ff */
[----:B------:R-:W-:Y:S01]  /*0040*/  ULDC.64 UR4, c[0x0][0x208] ;  /* 0x0000820000047ab9 */ /* 0x000fe20000000a00 */
[----:B------:R-:W3:Y:S01]  /*0050*/  S2R R9, SR_CTAID.X ;  /* 0x0000000000097919 */ /* 0x000ee20000002500 */
[----:B-1----:R-:W-:Y:S02]  /*0060*/  LOP3.LUT R0, R0, 0x7f, RZ, 0xc0, !PT ;  /* 0x0000007f00007812 */ /* 0x002fe400078ec0ff */
[----:B---3--:R-:W-:-:S03]  /*0070*/  SHF.R.S32.HI R2, RZ, 0x18, R9 ;  /* 0x00000018ff027819 */ /* 0x008fc60000011409 */
[----:B------:R-:W-:Y:S01]  /*0080*/  IMAD R9, R9, 0x80, R0 ;  /* 0x0000008009097824 */ /* 0x000fe200078e0200 */
[----:B------:R-:W-:-:S03]  /*0090*/  SGXT R0, R2, 0x1 ;  /* 0x000000010200781a */ /* 0x000fc60000000200 */
[C---:B--2---:R-:W-:Y:S01]  /*00a0*/  IMAD.WIDE R4, R9.reuse, 0x4, R4 ;  /* 0x0000000409047825 */ /* 0x044fe200078e0204 */
[----:B------:R-:W1:Y:S01]  /*00b0*/  LDC.64 R2, c[0x0][0x210] ;  /* 0x00008400ff027b82 */ /* 0x000e620000000a00 */
[----:B------:R-:W-:Y:S02]  /*00c0*/  ISETP.GE.AND P0, PT, R9, 0x100, PT ;  /* 0x000001000900780c */ /* 0x000fe40003f06270 */
[----:B------:R-:W-:-:S04]  /*00d0*/  LEA.HI R0, R0, R9, RZ, 0x4 ;  /* 0x0000000900007211 */ /* 0x000fc800078f20ff */
[----:B------:R-:W-:-:S04]  /*00e0*/  SHF.R.S32.HI R0, RZ, 0x4, R0 ;  /* 0x00000004ff007819 */ /* 0x000fc80000011400 */
[----:B------:R-:W-:-:S03]  /*00f0*/  LEA.HI R6, R0, R0, RZ, 0x2 ;  /* 0x0000000000067211 */ /* 0x000fc600078f10ff */
[----:B------:R-:W2:Y:S01]  /*0100*/  @!P0 LDG.E R11, desc[UR4][R4.64] ;  /* 0x00000004040b8981 */ /* 0x000ea2000c1e1900 */
[----:B------:R-:W-:-:S05]  /*0110*/  LOP3.LUT R7, R6, 0xfffffffc, RZ, 0xc0, !PT ;  /* 0xfffffffc06077812 */ /* 0x000fca00078ec0ff */
[----:B------:R-:W-:Y:S02]  /*0120*/  IMAD.IADD R7, R0, 0x1, -R7 ;  /* 0x0000000100077824 */ /* 0x000fe400078e0a07 */
[----:B------:R-:W-:Y:S02]  /*0130*/  IMAD.MOV.U32 R0, RZ, RZ, RZ ;  /* 0x000000ffff007224 */ /* 0x000fe400078e00ff */
[----:B-1----:R-:W-:Y:S02]  /*0140*/  IMAD.WIDE R2, R7, 0x4, R2 ;  /* 0x0000000407027825 */ /* 0x002fe400078e0202 */
[----:B------:R-:W1:Y:S03]  /*0150*/  LDC.64 R6, c[0x0][0x220] ;  /* 0x00008800ff067b82 */ /* 0x000e660000000a00 */
[----:B------:R-:W2:Y:S01]  /*0160*/  @!P0 LDG.E.EL R0, desc[UR4][R2.64] ;  /* 0x0000000402008981 */ /* 0x000ea2000c2e1900 */
[----:B-1----:R-:W-:-:S04]  /*0170*/  IMAD.WIDE R6, R9, 0x4, R6 ;  /* 0x0000000409067825 */ /* 0x002fc800078e0206 */
[----:B--2---:R-:W-:Y:S01]  /*0180*/  FMUL R11, R11, R0 ;  /* 0x000000000b0b7220 */ /* 0x004fe20000400000 */
[----:B------:R-:W-:Y:S06]  /*0190*/  @P0 EXIT ;  /* 0x000000000000094d */ /* 0x000fec0003800000 */
[----:B------:R-:W-:Y:S01]  /*01a0*/  STG.E desc[UR4][R6.64], R11 ;  /* 0x0000000b06007986 */ /* 0x000fe2000c101904 */
[----:B------:R-:W-:Y:S05]  /*01b0*/  EXIT ;  /* 0x000000000000794d */ /* 0x000fea0003800000 */
.L_x_0:
[----:B------:R-:W-:-:S00]  /*01c0*/  BRA `(.L_x_0) ;  /* 0xfffffffc00fc7947 */ /* 0x000fc0000383ffff */
[----:B------:R-:W-:-:S00]  /*01d0*/  NOP ;  /* 0x0000000000007918 */ /* 0x000fc00000000000 */
        /* <DEDUP_REMOVED lines=10> */
.L_x_1:


//--------------------- .nv.constant0.triton_poi_fused_mul_0 --------------------------
	.section	.nv.constant0.triton_poi_fused_mul_0,"a",@progbits
	.sectionflags	@""
	.align	4
.nv.constant0.triton_poi_fused_mul_0:
	.zero		556
